//
// Generated by NVIDIA NVVM Compiler
//
// Compiler Build ID: CL-36424714
// Cuda compilation tools, release 13.0, V13.0.88
// Based on NVVM 20.0.0
//

.version 9.0
.target sm_100
.address_size 64

	// .globl	_Z9test_timePm
.extern .func  (.param .b32 func_retval0) vprintf
(
	.param .b64 vprintf_param_0,
	.param .b64 vprintf_param_1
)
;
.global .align 1 .b8 $str[12] = {84, 105, 109, 101, 114, 32, 108, 111, 111, 112, 10};

.visible .entry _Z9test_timePm(
	.param .u64 .ptr .align 1 _Z9test_timePm_param_0
)
{
	.reg .pred 	%p<6>;
	.reg .b32 	%r<11>;
	.reg .b64 	%rd<31>;

	mov.u64 	%rd7, $str;
	cvta.global.u64 	%rd8, %rd7;
	{ // callseq 0, 0
	.param .b64 param0;
	st.param.b64 	[param0], %rd8;
	.param .b64 param1;
	st.param.b64 	[param1], 0;
	.param .b32 retval0;
	call.uni (retval0), 
	vprintf, 
	(
	param0, 
	param1
	);
	ld.param.b32 	%r1, [retval0];
	} // callseq 0
	// begin inline asm
	mov.u64 	%rd6, %clock64;
	// end inline asm
$L__BB0_1:
	// begin inline asm
	mov.u64 	%rd9, %clock64;
	// end inline asm
	sub.s64 	%rd10, %rd9, %rd6;
	setp.lt.u64 	%p1, %rd10, 2000000000;
	@%p1 bra 	$L__BB0_1;
	cvta.global.u64 	%rd13, %rd7;
	{ // callseq 1, 0
	.param .b64 param0;
	st.param.b64 	[param0], %rd13;
	.param .b64 param1;
	st.param.b64 	[param1], 0;
	.param .b32 retval0;
	call.uni (retval0), 
	vprintf, 
	(
	param0, 
	param1
	);
	ld.param.b32 	%r3, [retval0];
	} // callseq 1
	// begin inline asm
	mov.u64 	%rd11, %clock64;
	// end inline asm
$L__BB0_3:
	// begin inline asm
	mov.u64 	%rd14, %clock64;
	// end inline asm
	sub.s64 	%rd15, %rd14, %rd11;
	setp.lt.u64 	%p2, %rd15, 2000000000;
	@%p2 bra 	$L__BB0_3;
	cvta.global.u64 	%rd18, %rd7;
	{ // callseq 2, 0
	.param .b64 param0;
	st.param.b64 	[param0], %rd18;
	.param .b64 param1;
	st.param.b64 	[param1], 0;
	.param .b32 retval0;
	call.uni (retval0), 
	vprintf, 
	(
	param0, 
	param1
	);
	ld.param.b32 	%r5, [retval0];
	} // callseq 2
	// begin inline asm
	mov.u64 	%rd16, %clock64;
	// end inline asm
$L__BB0_5:
	// begin inline asm
	mov.u64 	%rd19, %clock64;
	// end inline asm
	sub.s64 	%rd20, %rd19, %rd16;
	setp.lt.u64 	%p3, %rd20, 2000000000;
	@%p3 bra 	$L__BB0_5;
	cvta.global.u64 	%rd23, %rd7;
	{ // callseq 3, 0
	.param .b64 param0;
	st.param.b64 	[param0], %rd23;
	.param .b64 param1;
	st.param.b64 	[param1], 0;
	.param .b32 retval0;
	call.uni (retval0), 
	vprintf, 
	(
	param0, 
	param1
	);
	ld.param.b32 	%r7, [retval0];
	} // callseq 3
	// begin inline asm
	mov.u64 	%rd21, %clock64;
	// end inline asm
$L__BB0_7:
	// begin inline asm
	mov.u64 	%rd24, %clock64;
	// end inline asm
	sub.s64 	%rd25, %rd24, %rd21;
	setp.lt.u64 	%p4, %rd25, 2000000000;
	@%p4 bra 	$L__BB0_7;
	cvta.global.u64 	%rd28, %rd7;
	{ // callseq 4, 0
	.param .b64 param0;
	st.param.b64 	[param0], %rd28;
	.param .b64 param1;
	st.param.b64 	[param1], 0;
	.param .b32 retval0;
	call.uni (retval0), 
	vprintf, 
	(
	param0, 
	param1
	);
	ld.param.b32 	%r9, [retval0];
	} // callseq 4
	// begin inline asm
	mov.u64 	%rd26, %clock64;
	// end inline asm
$L__BB0_9:
	// begin inline asm
	mov.u64 	%rd29, %clock64;
	// end inline asm
	sub.s64 	%rd30, %rd29, %rd26;
	setp.lt.u64 	%p5, %rd30, 2000000000;
	@%p5 bra 	$L__BB0_9;
	ret;

}


// ===== COMPILED SASS (sm_100) =====

	.target	sm_100

	.elftype	@"ET_EXEC"


//--------------------- .note.nv.tkinfo           --------------------------
	.section	.note.nv.tkinfo,"",@"SHT_NOTE"
	.sectionflags	@"SHF_NOTE_NV_TKINFO"
	.tkinfo
        /*0018*/ 	.word	0x00000002
        /*0030*/ 	.string	""
        /*0030*/ 	.string	"ptxas"
        /*0030*/ 	.string	"Cuda compilation tools, release 13.0, V13.0.88"
        /*0030*/ 	.string	"Build cuda_13.0.r13.0/compiler.36424714_0"
        /*0030*/ 	.string	"-arch sm_100 -m 64 "



//--------------------- .note.nv.cuinfo           --------------------------
	.section	.note.nv.cuinfo,"",@"SHT_NOTE"
	.sectionflags	@"SHF_NOTE_NV_CUINFO"
        /*0018*/ 	.short	0x0002
        /*001a*/ 	.short	0x0064
        /*001c*/ 	.short	0x0082
	.zero		2


//--------------------- .nv.info                  --------------------------
	.section	.nv.info,"",@"SHT_CUDA_INFO"
	.align	4


	//----- nvinfo : EIATTR_REGCOUNT
	.align		4
        /*0000*/ 	.byte	0x04, 0x2f
        /*0002*/ 	.short	(.L_2 - .L_1)
	.align		4
.L_1:
        /*0004*/ 	.word	index@(_Z9test_timePm)
        /*0008*/ 	.word	0x00000018


	//----- nvinfo : EIATTR_FRAME_SIZE
	.align		4
.L_2:
        /*000c*/ 	.byte	0x04, 0x11
        /*000e*/ 	.short	(.L_4 - .L_3)
	.align		4
.L_3:
        /*0010*/ 	.word	index@(_Z9test_timePm)
        /*0014*/ 	.word	0x00000000


	//----- nvinfo : EIATTR_MIN_STACK_SIZE
	.align		4
.L_4:
        /*0018*/ 	.byte	0x04, 0x12
        /*001a*/ 	.short	(.L_6 - .L_5)
	.align		4
.L_5:
        /*001c*/ 	.word	index@(_Z9test_timePm)
        /*0020*/ 	.word	0x00000000
.L_6:


//--------------------- .nv.compat                --------------------------
	.section	.nv.compat,"",@"SHT_CUDA_COMPAT_INFO"
	.align	4
        /*0000*/ 	.byte	0x02, 0x09, 0x00, 0x00, 0x02, 0x02, 0x01, 0x00, 0x02, 0x05, 0x05, 0x00, 0x03, 0x07, 0x01, 0x01
        /*0010*/ 	.byte	0x02, 0x03, 0x00, 0x00, 0x02, 0x06, 0x01, 0x00, 0x04, 0x0b, 0x08, 0x00, 0x09, 0x00, 0x00, 0x00
        /*0020*/ 	.byte	0x00, 0x00, 0x00, 0x00


//--------------------- .nv.info._Z9test_timePm   --------------------------
	.section	.nv.info._Z9test_timePm,"",@"SHT_CUDA_INFO"
	.sectionflags	@""
	.align	4


	//----- nvinfo : EIATTR_CUDA_API_VERSION
	.align		4
        /*0000*/ 	.byte	0x04, 0x37
        /*0002*/ 	.short	(.L_8 - .L_7)
.L_7:
        /*0004*/ 	.word	0x00000082


	//----- nvinfo : EIATTR_KPARAM_INFO
	.align		4
.L_8:
        /*0008*/ 	.byte	0x04, 0x17
        /*000a*/ 	.short	(.L_10 - .L_9)
.L_9:
        /*000c*/ 	.word	0x00000000
        /*0010*/ 	.short	0x0000
        /*0012*/ 	.short	0x0000
        /*0014*/ 	.byte	0x00, 0xf5, 0x21, 0x00


	//----- nvinfo : EIATTR_SPARSE_MMA_MASK
	.align		4
.L_10:
        /*0018*/ 	.byte	0x03, 0x50
        /*001a*/ 	.short	0x0000


	//----- nvinfo : EIATTR_MAXREG_COUNT
	.align		4
        /*001c*/ 	.byte	0x03, 0x1b
        /*001e*/ 	.short	0x00ff


	//----- nvinfo : EIATTR_EXTERNS
	.align		4
        /*0020*/ 	.byte	0x04, 0x0f
        /*0022*/ 	.short	(.L_12 - .L_11)


	//   ....[0]....
	.align		4
.L_11:
        /*0024*/ 	.word	index@(vprintf)


	//----- nvinfo : EIATTR_MERCURY_ISA_VERSION
	.align		4
.L_12:
        /*0028*/ 	.byte	0x03, 0x5f
        /*002a*/ 	.short	0x0101


	//----- nvinfo : EIATTR_VRC_CTA_INIT_COUNT
	.align		4
        /*002c*/ 	.byte	0x02, 0x4a
	.zero		1
	.zero		1


	//----- nvinfo : EIATTR_SYSCALL_OFFSETS
	.align		4
        /*0030*/ 	.byte	0x04, 0x46
        /*0032*/ 	.short	(.L_14 - .L_13)


	//   ....[0]....
.L_13:
        /*0034*/ 	.word	0x00000080


	//   ....[1]....
        /*0038*/ 	.word	0x00000170


	//   ....[2]....
        /*003c*/ 	.word	0x00000260


	//   ....[3]....
        /*0040*/ 	.word	0x00000350


	//   ....[4]....
        /*0044*/ 	.word	0x00000440


	//----- nvinfo : EIATTR_EXIT_INSTR_OFFSETS
	.align		4
.L_14:
        /*0048*/ 	.byte	0x04, 0x1c
        /*004a*/ 	.short	(.L_16 - .L_15)


	//   ....[0]....
.L_15:
        /*004c*/ 	.word	0x000004c0


	//----- nvinfo : EIATTR_CBANK_PARAM_SIZE
	.align		4
.L_16:
        /*0050*/ 	.byte	0x03, 0x19
        /*0052*/ 	.short	0x0008


	//----- nvinfo : EIATTR_PARAM_CBANK
	.align		4
        /*0054*/ 	.byte	0x04, 0x0a
        /*0056*/ 	.short	(.L_18 - .L_17)
	.align		4
.L_17:
        /*0058*/ 	.word	index@(.nv.constant0._Z9test_timePm)
        /*005c*/ 	.short	0x0380
        /*005e*/ 	.short	0x0008


	//----- nvinfo : EIATTR_SW_WAR
	.align		4
.L_18:
        /*0060*/ 	.byte	0x04, 0x36
        /*0062*/ 	.short	(.L_20 - .L_19)
.L_19:
        /*0064*/ 	.word	0x00000008
.L_20:


//--------------------- .nv.callgraph             --------------------------
	.section	.nv.callgraph,"",@"SHT_CUDA_CALLGRAPH"
	.align	4
	.sectionentsize	8
	.align		4
        /*0000*/ 	.word	0x00000000
	.align		4
        /*0004*/ 	.word	0xffffffff
	.align		4
        /*0008*/ 	.word	index@(_Z9test_timePm)
	.align		4
        /*000c*/ 	.word	index@(vprintf)
	.align		4
        /*0010*/ 	.word	0x00000000
	.align		4
        /*0014*/ 	.word	0xfffffffe
	.align		4
        /*0018*/ 	.word	0x00000000
	.align		4
        /*001c*/ 	.word	0xfffffffd
	.align		4
        /*0020*/ 	.word	0x00000000
	.align		4
        /*0024*/ 	.word	0xfffffffc


//--------------------- .nv.constant4             --------------------------
	.section	.nv.constant4,"a",@progbits
	.align	8
	.align		8
.nv.constant4:
        /*0000*/ 	.dword	vprintf
	.align		8
        /*0008*/ 	.dword	$str


//--------------------- .text._Z9test_timePm      --------------------------
	.section	.text._Z9test_timePm,"ax",@progbits
	.align	128
        .global         _Z9test_timePm
        .type           _Z9test_timePm,@function
        .size           _Z9test_timePm,(.L_x_11 - _Z9test_timePm)
        .other          _Z9test_timePm,@"STO_CUDA_ENTRY STV_DEFAULT"
_Z9test_timePm:
.text._Z9test_timePm:
[----:B------:R-:W0:Y:S01]  /*0000*/  LDC R1, c[0x0][0x37c] ;  /* 0x0000df00ff017b82 */ /* 0x000e220000000800 */
[----:B------:R-:W-:Y:S01]  /*0010*/  MOV R0, 0x0 ;  /* 0x0000000000007802 */ /* 0x000fe20000000f00 */
[----:B------:R-:W1:Y:S01]  /*0020*/  LDCU.64 UR4, c[0x4][0x8] ;  /* 0x01000100ff0477ac */ /* 0x000e620008000a00 */
[----:B------:R-:W-:-:S05]  /*0030*/  CS2R R6, SRZ ;  /* 0x0000000000067805 */ /* 0x000fca000001ff00 */
[----:B------:R2:W3:Y:S01]  /*0040*/  LDC.64 R2, c[0x4][R0] ;  /* 0x0100000000027b82 */ /* 0x0004e20000000a00 */
[----:B-1----:R-:W-:Y:S02]  /*0050*/  IMAD.U32 R4, RZ, RZ, UR4 ;  /* 0x00000004ff047e24 */ /* 0x002fe4000f8e00ff */
[----:B--2---:R-:W-:-:S07]  /*0060*/  IMAD.U32 R5, RZ, RZ, UR5 ;  /* 0x00000005ff057e24 */ /* 0x004fce000f8e00ff */
[----:B------:R-:W-:-:S07]  /*0070*/  LEPC R20, `(.L_x_0) ;  /* 0x000000001014794e */ /* 0x000fce0000000000 */
[----:B0--3--:R-:W-:Y:S05]  /*0080*/  CALL.ABS.NOINC R2 ;  /* 0x0000000002007343 */ /* 0x009fea0003c00000 */
.L_x_0:
[----:B------:R-:W-:-:S07]  /*0090*/  CS2R R2, SR_CLOCKLO ;  /* 0x0000000000027805 */ /* 0x000fce0000015000 */
.L_x_1:
[----:B------:R-:W-:-:S06]  /*00a0*/  CS2R R4, SR_CLOCKLO ;  /* 0x0000000000047805 */ /* 0x000fcc0000015000 */
[----:B------:R-:W-:-:S05]  /*00b0*/  IADD3 R0, P0, PT, -R2, R4, RZ ;  /* 0x0000000402007210 */ /* 0x000fca0007f1e1ff */
[----:B------:R-:W-:Y:S01]  /*00c0*/  IMAD.X R4, R5, 0x1, ~R3, P0 ;  /* 0x0000000105047824 */ /* 0x000fe200000e0e03 */
[----:B------:R-:W-:-:S04]  /*00d0*/  ISETP.GE.U32.AND P0, PT, R0, 0x77359400, PT ;  /* 0x773594000000780c */ /* 0x000fc80003f06070 */
[----:B------:R-:W-:-:S13]  /*00e0*/  ISETP.GE.U32.AND.EX P0, PT, R4, RZ, PT, P0 ;  /* 0x000000ff0400720c */ /* 0x000fda0003f06100 */
[----:B------:R-:W-:Y:S05]  /*00f0*/  @!P0 BRA `(.L_x_1) ;  /* 0xfffffffc00e88947 */ /* 0x000fea000383ffff */
[----:B------:R-:W-:Y:S01]  /*0100*/  MOV R0, 0x0 ;  /* 0x0000000000007802 */ /* 0x000fe20000000f00 */
[----:B------:R-:W0:Y:S01]  /*0110*/  LDCU.64 UR4, c[0x4][0x8] ;  /* 0x01000100ff0477ac */ /* 0x000e220008000a00 */
[----:B------:R-:W-:Y:S02]  /*0120*/  CS2R R6, SRZ ;  /* 0x0000000000067805 */ /* 0x000fe4000001ff00 */
[----:B------:R1:W2:Y:S01]  /*0130*/  LDC.64 R2, c[0x4][R0] ;  /* 0x0100000000027b82 */ /* 0x0002a20000000a00 */
[----:B0-----:R-:W-:Y:S02]  /*0140*/  IMAD.U32 R4, RZ, RZ, UR4 ;  /* 0x00000004ff047e24 */ /* 0x001fe4000f8e00ff */
[----:B-1----:R-:W-:-:S07]  /*0150*/  IMAD.U32 R5, RZ, RZ, UR5 ;  /* 0x00000005ff057e24 */ /* 0x002fce000f8e00ff */
[----:B------:R-:W-:-:S07]  /*0160*/  LEPC R20, `(.L_x_2) ;  /* 0x000000001014794e */ /* 0x000fce0000000000 */
[----:B--2---:R-:W-:Y:S05]  /*0170*/  CALL.ABS.NOINC R2 ;  /* 0x0000000002007343 */ /* 0x004fea0003c00000 */
.L_x_2:
[----:B------:R-:W-:-:S07]  /*0180*/  CS2R R2, SR_CLOCKLO ;  /* 0x0000000000027805 */ /* 0x000fce0000015000 */
.L_x_3:
        /* <DEDUP_REMOVED lines=14> */
.L_x_4:
[----:B------:R-:W-:-:S07]  /*0270*/  CS2R R2, SR_CLOCKLO ;  /* 0x0000000000027805 */ /* 0x000fce0000015000 */
.L_x_5:
        /* <DEDUP_REMOVED lines=14> */
.L_x_6:
[----:B------:R-:W-:-:S07]  /*0360*/  CS2R R2, SR_CLOCKLO ;  /* 0x0000000000027805 */ /* 0x000fce0000015000 */
.L_x_7:
        /* <DEDUP_REMOVED lines=14> */
.L_x_8:
[----:B------:R-:W-:-:S07]  /*0450*/  CS2R R2, SR_CLOCKLO ;  /* 0x0000000000027805 */ /* 0x000fce0000015000 */
.L_x_9:
[----:B------:R-:W-:-:S06]  /*0460*/  CS2R R4, SR_CLOCKLO ;  /* 0x0000000000047805 */ /* 0x000fcc0000015000 */
[----:B------:R-:W-:-:S05]  /*0470*/  IADD3 R0, P0, PT, -R2, R4, RZ ;  /* 0x0000000402007210 */ /* 0x000fca0007f1e1ff */
[----:B------:R-:W-:Y:S01]  /*0480*/  IMAD.X R4, R5, 0x1, ~R3, P0 ;  /* 0x0000000105047824 */ /* 0x000fe200000e0e03 */
[----:B------:R-:W-:-:S04]  /*0490*/  ISETP.GE.U32.AND P0, PT, R0, 0x77359400, PT ;  /* 0x773594000000780c */ /* 0x000fc80003f06070 */
[----:B------:R-:W-:-:S13]  /*04a0*/  ISETP.GE.U32.AND.EX P0, PT, R4, RZ, PT, P0 ;  /* 0x000000ff0400720c */ /* 0x000fda0003f06100 */
[----:B------:R-:W-:Y:S05]  /*04b0*/  @!P0 BRA `(.L_x_9) ;  /* 0xfffffffc00e88947 */ /* 0x000fea000383ffff */
[----:B------:R-:W-:Y:S05]  /*04c0*/  EXIT ;  /* 0x000000000000794d */ /* 0x000fea0003800000 */
.L_x_10:
[----:B------:R-:W-:-:S00]  /*04d0*/  BRA `(.L_x_10) ;  /* 0xfffffffc00fc7947 */ /* 0x000fc0000383ffff */
[----:B------:R-:W-:-:S00]  /*04e0*/  NOP ;  /* 0x0000000000007918 */ /* 0x000fc00000000000 */
        /* <DEDUP_REMOVED lines=9> */
.L_x_11:


//--------------------- .nv.global.init           --------------------------
	.section	.nv.global.init,"aw",@progbits
.nv.global.init:
	.type		$str,@object
	.size		$str,(.L_0 - $str)
$str:
        /*0000*/ 	.byte	0x54, 0x69, 0x6d, 0x65, 0x72, 0x20, 0x6c, 0x6f, 0x6f, 0x70, 0x0a, 0x00
.L_0:


//--------------------- .nv.shared.reserved.0     --------------------------
	.section	.nv.shared.reserved.0,"aw",@nobits
	.weak		__nv_reservedSMEM_offset_0_alias
	.size		__nv_reservedSMEM_offset_0_alias, 0, 64
	.other		__nv_reservedSMEM_offset_0_alias,@"STO_CUDA_RESERVED_SHARED STV_DEFAULT"
__nv_reservedSMEM_offset_0_alias:
	.zero		0
	.zero		64


//--------------------- .nv.constant0._Z9test_timePm --------------------------
	.section	.nv.constant0._Z9test_timePm,"a",@progbits
	.sectionflags	@""
	.align	4
.nv.constant0._Z9test_timePm:
	.zero		904


//--------------------- SYMBOLS --------------------------

	.type		.nv.reservedSmem.offset0,@object
	.size		.nv.reservedSmem.offset0,0x4
	.type		vprintf,@function
